	.headerflags	@"EF_CUDA_TEXMODE_UNIFIED EF_CUDA_64BIT_ADDRESS EF_CUDA_ACCELERATORS EF_CUDA_SM90 EF_CUDA_VIRTUAL_SM(EF_CUDA_SM90)"
	.elftype	@"ET_EXEC"


//--------------------- .nv.info                  --------------------------
	.section	.nv.info,"",@"SHT_CUDA_INFO"
	.align	4


	//----- nvinfo : EIATTR_REGCOUNT
	.align		4
        /*0000*/ 	.byte	0x04, 0x2f
        /*0002*/ 	.short	(.L_3 - .L_2)
	.align		4
.L_2:
        /*0004*/ 	.word	index@(triton_poi_fused__native_batch_norm_legit_no_training_cat_relu_38)
        /*0008*/ 	.word	0x00000017


	//----- nvinfo : EIATTR_MIN_STACK_SIZE
	.align		4
.L_3:
        /*000c*/ 	.byte	0x04, 0x12
        /*000e*/ 	.short	(.L_5 - .L_4)
	.align		4
.L_4:
        /*0010*/ 	.word	index@(triton_poi_fused__native_batch_norm_legit_no_training_cat_relu_38)
        /*0014*/ 	.word	0x00000000


	//----- nvinfo : EIATTR_FRAME_SIZE
	.align		4
.L_5:
        /*0018*/ 	.byte	0x04, 0x11
        /*001a*/ 	.short	(.L_7 - .L_6)
	.align		4
.L_6:
        /*001c*/ 	.word	index@(triton_poi_fused__native_batch_norm_legit_no_training_cat_relu_38)
        /*0020*/ 	.word	0x00000000


	//----- nvinfo : EIATTR_MIN_STACK_SIZE
	.align		4
.L_7:
        /*0024*/ 	.byte	0x04, 0x12
        /*0026*/ 	.short	(.L_9 - .L_8)
	.align		4
.L_8:
        /*0028*/ 	.word	index@(triton_poi_fused__native_batch_norm_legit_no_training_cat_relu_38)
        /*002c*/ 	.word	0x00000000
.L_9:


//--------------------- .nv.info.triton_poi_fused__native_batch_norm_legit_no_training_cat_relu_38 --------------------------
	.section	.nv.info.triton_poi_fused__native_batch_norm_legit_no_training_cat_relu_38,"",@"SHT_CUDA_INFO"
	.sectionflags	@""
	.align	4


	//----- nvinfo : EIATTR_CUDA_API_VERSION
	.align		4
        /*0000*/ 	.byte	0x04, 0x37
        /*0002*/ 	.short	(.L_11 - .L_10)
.L_10:
        /*0004*/ 	.word	0x0000007c


	//----- nvinfo : EIATTR_KPARAM_INFO
	.align		4
.L_11:
        /*0008*/ 	.byte	0x04, 0x17
        /*000a*/ 	.short	(.L_13 - .L_12)
.L_12:
        /*000c*/ 	.word	0x00000000
        /*0010*/ 	.short	0x0008
        /*0012*/ 	.short	0x0040
        /*0014*/ 	.byte	0x00, 0xf0, 0x11, 0x00


	//----- nvinfo : EIATTR_KPARAM_INFO
	.align		4
.L_13:
        /*0018*/ 	.byte	0x04, 0x17
        /*001a*/ 	.short	(.L_15 - .L_14)
.L_14:
        /*001c*/ 	.word	0x00000000
        /*0020*/ 	.short	0x0007
        /*0022*/ 	.short	0x0038
        /*0024*/ 	.byte	0x00, 0xf4, 0x21, 0x00


	//----- nvinfo : EIATTR_KPARAM_INFO
	.align		4
.L_15:
        /*0028*/ 	.byte	0x04, 0x17
        /*002a*/ 	.short	(.L_17 - .L_16)
.L_16:
        /*002c*/ 	.word	0x00000000
        /*0030*/ 	.short	0x0006
        /*0032*/ 	.short	0x0030
        /*0034*/ 	.byte	0x00, 0xf4, 0x21, 0x00


	//----- nvinfo : EIATTR_KPARAM_INFO
	.align		4
.L_17:
        /*0038*/ 	.byte	0x04, 0x17
        /*003a*/ 	.short	(.L_19 - .L_18)
.L_18:
        /*003c*/ 	.word	0x00000000
        /*0040*/ 	.short	0x0005
        /*0042*/ 	.short	0x0028
        /*0044*/ 	.byte	0x00, 0xf4, 0x21, 0x00


	//----- nvinfo : EIATTR_KPARAM_INFO
	.align		4
.L_19:
        /*0048*/ 	.byte	0x04, 0x17
        /*004a*/ 	.short	(.L_21 - .L_20)
.L_20:
        /*004c*/ 	.word	0x00000000
        /*0050*/ 	.short	0x0004
        /*0052*/ 	.short	0x0020
        /*0054*/ 	.byte	0x00, 0xf4, 0x21, 0x00


	//----- nvinfo : EIATTR_KPARAM_INFO
	.align		4
.L_21:
        /*0058*/ 	.byte	0x04, 0x17
        /*005a*/ 	.short	(.L_23 - .L_22)
.L_22:
        /*005c*/ 	.word	0x00000000
        /*0060*/ 	.short	0x0003
        /*0062*/ 	.short	0x0018
        /*0064*/ 	.byte	0x00, 0xf4, 0x21, 0x00


	//----- nvinfo : EIATTR_KPARAM_INFO
	.align		4
.L_23:
        /*0068*/ 	.byte	0x04, 0x17
        /*006a*/ 	.short	(.L_25 - .L_24)
.L_24:
        /*006c*/ 	.word	0x00000000
        /*0070*/ 	.short	0x0002
        /*0072*/ 	.short	0x0010
        /*0074*/ 	.byte	0x00, 0xf4, 0x21, 0x00


	//----- nvinfo : EIATTR_KPARAM_INFO
	.align		4
.L_25:
        /*0078*/ 	.byte	0x04, 0x17
        /*007a*/ 	.short	(.L_27 - .L_26)
.L_26:
        /*007c*/ 	.word	0x00000000
        /*0080*/ 	.short	0x0001
        /*0082*/ 	.short	0x0008
        /*0084*/ 	.byte	0x00, 0xf4, 0x21, 0x00


	//----- nvinfo : EIATTR_KPARAM_INFO
	.align		4
.L_27:
        /*0088*/ 	.byte	0x04, 0x17
        /*008a*/ 	.short	(.L_29 - .L_28)
.L_28:
        /*008c*/ 	.word	0x00000000
        /*0090*/ 	.short	0x0000
        /*0092*/ 	.short	0x0000
        /*0094*/ 	.byte	0x00, 0xf4, 0x21, 0x00


	//----- nvinfo : EIATTR_SPARSE_MMA_MASK
	.align		4
.L_29:
        /*0098*/ 	.byte	0x03, 0x50
        /*009a*/ 	.short	0x0000


	//----- nvinfo : EIATTR_MAXREG_COUNT
	.align		4
        /*009c*/ 	.byte	0x03, 0x1b
        /*009e*/ 	.short	0x00ff


	//----- nvinfo : EIATTR_EXIT_INSTR_OFFSETS
	.align		4
        /*00a0*/ 	.byte	0x04, 0x1c
        /*00a2*/ 	.short	(.L_31 - .L_30)


	//   ....[0]....
.L_30:
        /*00a4*/ 	.word	0x000004d0


	//   ....[1]....
        /*00a8*/ 	.word	0x000004f0


	//----- nvinfo : EIATTR_REQNTID
	.align		4
.L_31:
        /*00ac*/ 	.byte	0x04, 0x10
        /*00ae*/ 	.short	(.L_33 - .L_32)
.L_32:
        /*00b0*/ 	.word	0x00000080
        /*00b4*/ 	.word	0x00000001
        /*00b8*/ 	.word	0x00000001


	//----- nvinfo : EIATTR_CBANK_PARAM_SIZE
	.align		4
.L_33:
        /*00bc*/ 	.byte	0x03, 0x19
        /*00be*/ 	.short	0x0044


	//----- nvinfo : EIATTR_PARAM_CBANK
	.align		4
        /*00c0*/ 	.byte	0x04, 0x0a
        /*00c2*/ 	.short	(.L_35 - .L_34)
	.align		4
.L_34:
        /*00c4*/ 	.word	index@(.nv.constant0.triton_poi_fused__native_batch_norm_legit_no_training_cat_relu_38)
        /*00c8*/ 	.short	0x0210
        /*00ca*/ 	.short	0x0044


	//----- nvinfo : EIATTR_SW_WAR
	.align		4
.L_35:
        /*00cc*/ 	.byte	0x04, 0x36
        /*00ce*/ 	.short	(.L_37 - .L_36)
.L_36:
        /*00d0*/ 	.word	0x00000008
.L_37:


//--------------------- .nv.callgraph             --------------------------
	.section	.nv.callgraph,"",@"SHT_CUDA_CALLGRAPH"
	.align	4
	.sectionentsize	8
	.align		4
        /*0000*/ 	.word	0x00000000
	.align		4
        /*0004*/ 	.word	0xffffffff
	.align		4
        /*0008*/ 	.word	0x00000000
	.align		4
        /*000c*/ 	.word	0xfffffffe
	.align		4
        /*0010*/ 	.word	0x00000000
	.align		4
        /*0014*/ 	.word	0xfffffffd
	.align		4
        /*0018*/ 	.word	0x00000000
	.align		4
        /*001c*/ 	.word	0xfffffffc


//--------------------- .nv.constant4             --------------------------
	.section	.nv.constant4,"a",@progbits
	.align	8
	.align		8
.nv.constant4:
        /*0000*/ 	.dword	_$_str
	.align		8
        /*0008*/ 	.dword	_$_str_$_2


//--------------------- .text.triton_poi_fused__native_batch_norm_legit_no_training_cat_relu_38 --------------------------
	.section	.text.triton_poi_fused__native_batch_norm_legit_no_training_cat_relu_38,"ax",@progbits
	.align	128
        .global         triton_poi_fused__native_batch_norm_legit_no_training_cat_relu_38
        .type           triton_poi_fused__native_batch_norm_legit_no_training_cat_relu_38,@function
        .size           triton_poi_fused__native_batch_norm_legit_no_training_cat_relu_38,(.L_x_1 - triton_poi_fused__native_batch_norm_legit_no_training_cat_relu_38)
        .other          triton_poi_fused__native_batch_norm_legit_no_training_cat_relu_38,@"STO_CUDA_ENTRY STV_DEFAULT"
triton_poi_fused__native_batch_norm_legit_no_training_cat_relu_38:
.text.triton_poi_fused__native_batch_norm_legit_no_training_cat_relu_38:
[----:B------:R-:W0:Y:S01]  /*0000*/  LDC R1, c[0x0][0x28] ;  /* 0x00000a00ff017b82 */ /* 0x000e220000000800 */
[----:B------:R-:W1:Y:S07]  /*0010*/  S2R R0, SR_TID.X ;  /* 0x0000000000007919 */ /* 0x000e6e0000002100 */
[----:B------:R-:W2:Y:S01]  /*0020*/  LDC.64 R12, c[0x0][0x228] ;  /* 0x00008a00ff0c7b82 */ /* 0x000ea20000000a00 */
[----:B------:R-:W-:Y:S01]  /*0030*/  ULDC.64 UR4, c[0x0][0x208] ;  /* 0x0000820000047ab9 */ /* 0x000fe20000000a00 */
[----:B------:R-:W-:Y:S01]  /*0040*/  ULDC.64 UR6, c[0x0][0x218] ;  /* 0x0000860000067ab9 */ /* 0x000fe20000000a00 */
[----:B------:R-:W3:Y:S05]  /*0050*/  S2R R3, SR_CTAID.X ;  /* 0x0000000000037919 */ /* 0x000eea0000002500 */
[----:B------:R-:W4:Y:S08]  /*0060*/  LDC.64 R10, c[0x0][0x210] ;  /* 0x00008400ff0a7b82 */ /* 0x000f300000000a00 */
[----:B------:R-:W5:Y:S01]  /*0070*/  LDC.64 R8, c[0x0][0x230] ;  /* 0x00008c00ff087b82 */ /* 0x000f620000000a00 */
[----:B-1----:R-:W-:-:S05]  /*0080*/  LOP3.LUT R0, R0, 0x7f, RZ, 0xc0, !PT ;  /* 0x0000007f00007812 */ /* 0x002fca00078ec0ff */
[----:B---3--:R-:W-:-:S05]  /*0090*/  IMAD R0, R3, 0x80, R0 ;  /* 0x0000008003007824 */ /* 0x008fca00078e0200 */
[----:B------:R-:W-:Y:S02]  /*00a0*/  SHF.R.S32.HI R3, RZ, 0x1f, R0 ;  /* 0x0000001fff037819 */ /* 0x000fe40000011400 */
[----:B------:R-:W-:Y:S02]  /*00b0*/  ISETP.GE.AND P0, PT, R0, 0x4180, PT ;  /* 0x000041800000780c */ /* 0x000fe40003f06270 */
[----:B------:R-:W-:-:S04]  /*00c0*/  LEA.HI R4, R3, R0, RZ, 0x4 ;  /* 0x0000000003047211 */ /* 0x000fc800078f20ff */
[----:B------:R-:W-:-:S05]  /*00d0*/  SHF.R.S32.HI R3, RZ, 0x4, R4 ;  /* 0x00000004ff037819 */ /* 0x000fca0000011404 */
[----:B------:R-:W-:-:S05]  /*00e0*/  IMAD.HI R2, R3, 0x3e88cb3d, RZ ;  /* 0x3e88cb3d03027827 */ /* 0x000fca00078e02ff */
[----:B------:R-:W-:-:S04]  /*00f0*/  SHF.R.U32.HI R5, RZ, 0x1f, R2 ;  /* 0x0000001fff057819 */ /* 0x000fc80000011602 */
[----:B------:R-:W-:-:S05]  /*0100*/  LEA.HI.SX32 R2, R2, R5, 0x1a ;  /* 0x0000000502027211 */ /* 0x000fca00078fd2ff */
[----:B------:R-:W-:Y:S02]  /*0110*/  IMAD R3, R2, -0x106, R3 ;  /* 0xfffffefa02037824 */ /* 0x000fe400078e0203 */
[----:B------:R-:W-:Y:S02]  /*0120*/  IMAD.MOV.U32 R2, RZ, RZ, RZ ;  /* 0x000000ffff027224 */ /* 0x000fe400078e00ff */
[----:B--2---:R-:W-:-:S05]  /*0130*/  IMAD.WIDE R12, R3, 0x4, R12 ;  /* 0x00000004030c7825 */ /* 0x004fca00078e020c */
[----:B------:R1:W2:Y:S01]  /*0140*/  @!P0 LDG.E.EL R2, desc[UR4][R12.64] ;  /* 0x000000040c028981 */ /* 0x0002a2000c2e1900 */
[----:B------:R-:W-:Y:S01]  /*0150*/  IMAD.HI R5, R0, 0x3e88cb3d, RZ ;  /* 0x3e88cb3d00057827 */ /* 0x000fe200078e02ff */
[----:B------:R-:W-:Y:S02]  /*0160*/  LOP3.LUT R15, R4, 0xfffffff0, RZ, 0xc0, !PT ;  /* 0xfffffff0040f7812 */ /* 0x000fe400078ec0ff */
[C---:B------:R-:W-:Y:S01]  /*0170*/  ISETP.GE.AND P1, PT, R3.reuse, 0xfa, PT ;  /* 0x000000fa0300780c */ /* 0x040fe20003f26270 */
[----:B------:R-:W-:Y:S01]  /*0180*/  IMAD.SHL.U32 R14, R3, 0x10, RZ ;  /* 0x00000010030e7824 */ /* 0x000fe200078e00ff */
[----:B------:R-:W-:Y:S01]  /*0190*/  SHF.R.U32.HI R6, RZ, 0x1f, R5 ;  /* 0x0000001fff067819 */ /* 0x000fe20000011605 */
[C---:B------:R-:W-:Y:S01]  /*01a0*/  IMAD.IADD R15, R0.reuse, 0x1, -R15 ;  /* 0x00000001000f7824 */ /* 0x040fe200078e0a0f */
[----:B------:R-:W-:Y:S02]  /*01b0*/  ISETP.LT.AND P2, PT, R0, 0x4180, !P1 ;  /* 0x000041800000780c */ /* 0x000fe40004f41270 */
[----:B------:R-:W-:-:S02]  /*01c0*/  LEA.HI.SX32 R17, R5, R6, 0x16 ;  /* 0x0000000605117211 */ /* 0x000fc400078fb2ff */
[----:B------:R-:W3:Y:S01]  /*01d0*/  LDC.64 R6, c[0x0][0x220] ;  /* 0x00008800ff067b82 */ /* 0x000ee20000000a00 */
[----:B------:R-:W-:Y:S02]  /*01e0*/  ISETP.GT.AND P3, PT, R3, 0xf9, !P0 ;  /* 0x000000f90300780c */ /* 0x000fe40004764270 */
[C---:B------:R-:W-:Y:S02]  /*01f0*/  IMAD R16, R17.reuse, 0xc0, RZ ;  /* 0x000000c011107824 */ /* 0x040fe400078e02ff */
[----:B-1----:R-:W-:-:S03]  /*0200*/  IMAD R12, R17, -0x1060, R0 ;  /* 0xffffefa0110c7824 */ /* 0x002fc600078e0200 */
[----:B------:R-:W1:Y:S01]  /*0210*/  LDC.64 R4, c[0x0][0x238] ;  /* 0x00008e00ff047b82 */ /* 0x000e620000000a00 */
[----:B------:R-:W-:Y:S01]  /*0220*/  IADD3 R19, P4, P5, R14, R15, R16 ;  /* 0x0000000f0e137210 */ /* 0x000fe20007d9e010 */
[----:B------:R-:W-:Y:S01]  /*0230*/  IMAD R17, R17, 0xfa0, R12 ;  /* 0x00000fa011117824 */ /* 0x000fe200078e020c */
[----:B------:R-:W-:Y:S02]  /*0240*/  SHF.R.S32.HI R13, RZ, 0x1f, R16 ;  /* 0x0000001fff0d7819 */ /* 0x000fe40000011410 */
[----:B------:R-:W-:Y:S01]  /*0250*/  SHF.R.S32.HI R15, RZ, 0x1f, R15 ;  /* 0x0000001fff0f7819 */ /* 0x000fe2000001140f */
[----:B----4-:R-:W-:Y:S01]  /*0260*/  IMAD.WIDE R16, R17, 0x4, R10 ;  /* 0x0000000411107825 */ /* 0x010fe200078e020a */
[----:B------:R-:W-:Y:S02]  /*0270*/  SHF.R.S32.HI R14, RZ, 0x1f, R14 ;  /* 0x0000001fff0e7819 */ /* 0x000fe4000001140e */
[----:B------:R-:W-:Y:S02]  /*0280*/  CS2R R10, SRZ ;  /* 0x00000000000a7805 */ /* 0x000fe4000001ff00 */
[----:B------:R-:W-:-:S02]  /*0290*/  IADD3.X R14, R14, R15, R13, P4, P5 ;  /* 0x0000000f0e0e7210 */ /* 0x000fc400027ea40d */
[----:B------:R-:W-:Y:S02]  /*02a0*/  CS2R R12, SRZ ;  /* 0x00000000000c7805 */ /* 0x000fe4000001ff00 */
[----:B------:R-:W-:-:S04]  /*02b0*/  LEA R18, P4, R19, UR6, 0x2 ;  /* 0x0000000613127c11 */ /* 0x000fc8000f8810ff */
[----:B------:R-:W-:Y:S01]  /*02c0*/  LEA.HI.X R19, R19, UR7, R14, 0x2, P4 ;  /* 0x0000000713137c11 */ /* 0x000fe2000a0f140e */
[----:B------:R-:W4:Y:S01]  /*02d0*/  @P2 LDG.E R12, desc[UR4][R16.64] ;  /* 0x00000004100c2981 */ /* 0x000f22000c1e1900 */
[----:B---3--:R-:W-:-:S03]  /*02e0*/  IMAD.WIDE R6, R3, 0x4, R6 ;  /* 0x0000000403067825 */ /* 0x008fc600078e0206 */
[----:B------:R-:W3:Y:S01]  /*02f0*/  @P3 LDG.E R10, desc[UR4][R18.64+-0x3e80] ;  /* 0xffc18004120a3981 */ /* 0x000ee2000c1e1900 */
[----:B------:R-:W-:-:S03]  /*0300*/  IMAD.MOV.U32 R20, RZ, RZ, RZ ;  /* 0x000000ffff147224 */ /* 0x000fc600078e00ff */
[----:B------:R1:W3:Y:S01]  /*0310*/  @!P0 LDG.E.EL R11, desc[UR4][R6.64] ;  /* 0x00000004060b8981 */ /* 0x0002e2000c2e1900 */
[----:B-----5:R-:W-:-:S04]  /*0320*/  IMAD.WIDE R8, R3, 0x4, R8 ;  /* 0x0000000403087825 */ /* 0x020fc800078e0208 */
[----:B-1----:R-:W-:Y:S01]  /*0330*/  IMAD.WIDE R14, R3, 0x4, R4 ;  /* 0x00000004030e7825 */ /* 0x002fe200078e0204 */
[----:B------:R-:W5:Y:S01]  /*0340*/  @!P0 LDG.E.EL R13, desc[UR4][R8.64] ;  /* 0x00000004080d8981 */ /* 0x000f62000c2e1900 */
[----:B------:R-:W1:Y:S03]  /*0350*/  LDC.64 R4, c[0x0][0x240] ;  /* 0x00009000ff047b82 */ /* 0x000e660000000a00 */
[----:B------:R-:W5:Y:S01]  /*0360*/  @!P0 LDG.E.EL R20, desc[UR4][R14.64] ;  /* 0x000000040e148981 */ /* 0x000f62000c2e1900 */
[----:B0-----:R-:W-:Y:S02]  /*0370*/  IMAD.MOV.U32 R6, RZ, RZ, 0x3e800000 ;  /* 0x3e800000ff067424 */ /* 0x001fe400078e00ff */
[----:B-1----:R-:W-:-:S04]  /*0380*/  IMAD.WIDE R4, R0, 0x4, R4 ;  /* 0x0000000400047825 */ /* 0x002fc800078e0204 */
[----:B--2---:R-:W-:Y:S02]  /*0390*/  FADD R16, R2, 9.9999997473787516356e-06 ;  /* 0x3727c5ac02107421 */ /* 0x004fe40000000000 */
[----:B------:R-:W0:Y:S02]  /*03a0*/  LDC.64 R2, c[0x0][0x248] ;  /* 0x00009200ff027b82 */ /* 0x000e240000000a00 */
[----:B------:R-:W1:Y:S02]  /*03b0*/  MUFU.SQRT R17, R16 ;  /* 0x0000001000117308 */ /* 0x000e640000002000 */
[C---:B-1----:R-:W-:Y:S02]  /*03c0*/  FSETP.GT.AND P4, PT, R17.reuse, 8.50705917302346158658e+37, PT ;  /* 0x7e8000001100780b */ /* 0x042fe40003f84000 */
[----:B------:R-:W-:Y:S02]  /*03d0*/  FSETP.GEU.AND P5, PT, R17, 1.175494350822287508e-38, PT ;  /* 0x008000001100780b */ /* 0x000fe40003fae000 */
[----:B------:R-:W-:Y:S01]  /*03e0*/  FSEL R6, R6, 1, P4 ;  /* 0x3f80000006067808 */ /* 0x000fe20002000000 */
[----:B0-----:R-:W-:-:S08]  /*03f0*/  IMAD.WIDE R2, R0, 0x4, R2 ;  /* 0x0000000400027825 */ /* 0x001fd000078e0202 */
[----:B------:R-:W-:Y:S02]  /*0400*/  @P4 FMUL R17, R17, 0.25 ;  /* 0x3e80000011114820 */ /* 0x000fe40000400000 */
[----:B------:R-:W-:Y:S02]  /*0410*/  @!P5 FMUL R6, R6, 16777216 ;  /* 0x4b8000000606d820 */ /* 0x000fe40000400000 */
[----:B------:R-:W-:Y:S01]  /*0420*/  @!P5 FMUL R17, R17, 16777216 ;  /* 0x4b8000001111d820 */ /* 0x000fe20000400000 */
[----:B----4-:R-:W-:-:S05]  /*0430*/  SEL R12, R12, RZ, P2 ;  /* 0x000000ff0c0c7207 */ /* 0x010fca0001000000 */
[----:B------:R-:W0:Y:S01]  /*0440*/  MUFU.RCP R17, R17 ;  /* 0x0000001100117308 */ /* 0x000e220000001000 */
[----:B---3--:R-:W-:-:S05]  /*0450*/  @P1 SEL R12, R10, RZ, P3 ;  /* 0x000000ff0a0c1207 */ /* 0x008fca0001800000 */
[----:B------:R-:W-:Y:S01]  /*0460*/  FADD R11, R12, -R11 ;  /* 0x8000000b0c0b7221 */ /* 0x000fe20000000000 */
[----:B------:R1:W-:Y:S01]  /*0470*/  @!P0 STG.E desc[UR4][R4.64], R12 ;  /* 0x0000000c04008986 */ /* 0x0003e2000c101904 */
[----:B0-----:R-:W-:-:S04]  /*0480*/  FMUL R6, R17, R6 ;  /* 0x0000000611067220 */ /* 0x001fc80000400000 */
[----:B------:R-:W-:-:S04]  /*0490*/  FMUL R11, R11, R6 ;  /* 0x000000060b0b7220 */ /* 0x000fc80000400000 */
[----:B-----5:R-:W-:-:S05]  /*04a0*/  FFMA R11, R11, R13, R20 ;  /* 0x0000000d0b0b7223 */ /* 0x020fca0000000014 */
[----:B------:R-:W-:-:S04]  /*04b0*/  FSETP.GEU.AND P1, PT, R11, RZ, PT ;  /* 0x000000ff0b00720b */ /* 0x000fc80003f2e000 */
[----:B------:R-:W-:Y:S01]  /*04c0*/  FSEL R11, R11, RZ, P1 ;  /* 0x000000ff0b0b7208 */ /* 0x000fe20000800000 */
[----:B-1----:R-:W-:Y:S08]  /*04d0*/  @P0 EXIT ;  /* 0x000000000000094d */ /* 0x002ff00003800000 */
[----:B------:R-:W-:Y:S01]  /*04e0*/  STG.E desc[UR4][R2.64], R11 ;  /* 0x0000000b02007986 */ /* 0x000fe2000c101904 */
[----:B------:R-:W-:Y:S05]  /*04f0*/  EXIT ;  /* 0x000000000000794d */ /* 0x000fea0003800000 */
.L_x_0:
[----:B------:R-:W-:-:S00]  /*0500*/  BRA `(.L_x_0) ;  /* 0xfffffffc00fc7947 */ /* 0x000fc0000383ffff */
[----:B------:R-:W-:-:S00]  /*0510*/  NOP ;  /* 0x0000000000007918 */ /* 0x000fc00000000000 */
        /* <DEDUP_REMOVED lines=14> */
.L_x_1:


//--------------------- .nv.global.init           --------------------------
	.section	.nv.global.init,"aw",@progbits
.nv.global.init:
	.type		_$_str,@object
	.size		_$_str,(_$_str_$_2 - _$_str)
_$_str:
        /*0000*/ 	.byte	0x5f, 0x5f, 0x43, 0x55, 0x44, 0x41, 0x5f, 0x46, 0x54, 0x5a, 0x00
	.type		_$_str_$_2,@object
	.size		_$_str_$_2,(.L_1 - _$_str_$_2)
_$_str_$_2:
        /*000b*/ 	.byte	0x5f, 0x5f, 0x43, 0x55, 0x44, 0x41, 0x5f, 0x50, 0x52, 0x45, 0x43, 0x5f, 0x53, 0x51, 0x52, 0x54
        /*001b*/ 	.byte	0x00
.L_1:


//--------------------- .nv.constant0.triton_poi_fused__native_batch_norm_legit_no_training_cat_relu_38 --------------------------
	.section	.nv.constant0.triton_poi_fused__native_batch_norm_legit_no_training_cat_relu_38,"a",@progbits
	.sectionflags	@""
	.align	4
.nv.constant0.triton_poi_fused__native_batch_norm_legit_no_training_cat_relu_38:
	.zero		596
